//
// Generated by NVIDIA NVVM Compiler
//
// Compiler Build ID: CL-36424714
// Cuda compilation tools, release 13.0, V13.0.88
// Based on NVVM 20.0.0
//

.version 9.0
.target sm_100
.address_size 64

	// .globl	_Z14calculateAreasidiPd

.visible .entry _Z14calculateAreasidiPd(
	.param .u32 _Z14calculateAreasidiPd_param_0,
	.param .f64 _Z14calculateAreasidiPd_param_1,
	.param .u32 _Z14calculateAreasidiPd_param_2,
	.param .u64 .ptr .align 1 _Z14calculateAreasidiPd_param_3
)
{
	.reg .pred 	%p<3>;
	.reg .b32 	%r<5>;
	.reg .b64 	%rd<5>;
	.reg .b64 	%fd<10>;

	ld.param.u32 	%r2, [_Z14calculateAreasidiPd_param_0];
	ld.param.f64 	%fd1, [_Z14calculateAreasidiPd_param_1];
	ld.param.u32 	%r3, [_Z14calculateAreasidiPd_param_2];
	ld.param.u64 	%rd1, [_Z14calculateAreasidiPd_param_3];
	mov.u32 	%r4, %tid.x;
	add.s32 	%r1, %r3, %r4;
	setp.ge.s32 	%p1, %r1, %r2;
	@%p1 bra 	$L__BB0_2;
	cvta.to.global.u64 	%rd2, %rd1;
	cvt.rn.f64.s32 	%fd2, %r1;
	mul.f64 	%fd3, %fd1, %fd2;
	mul.f64 	%fd4, %fd3, %fd3;
	mov.f64 	%fd5, 0d3FF0000000000000;
	sub.f64 	%fd6, %fd5, %fd4;
	setp.lt.f64 	%p2, %fd6, 0d3CB0000000000000;
	sqrt.rn.f64 	%fd7, %fd6;
	selp.f64 	%fd8, 0d0000000000000000, %fd7, %p2;
	mul.f64 	%fd9, %fd1, %fd8;
	mul.wide.s32 	%rd3, %r1, 8;
	add.s64 	%rd4, %rd2, %rd3;
	st.global.f64 	[%rd4], %fd9;
$L__BB0_2:
	ret;

}


// ===== COMPILED SASS (sm_100) =====

	.target	sm_100

	.elftype	@"ET_EXEC"


//--------------------- .note.nv.tkinfo           --------------------------
	.section	.note.nv.tkinfo,"",@"SHT_NOTE"
	.sectionflags	@"SHF_NOTE_NV_TKINFO"
	.tkinfo
        /*0018*/ 	.word	0x00000002
        /*0030*/ 	.string	""
        /*0030*/ 	.string	"ptxas"
        /*0030*/ 	.string	"Cuda compilation tools, release 13.0, V13.0.88"
        /*0030*/ 	.string	"Build cuda_13.0.r13.0/compiler.36424714_0"
        /*0030*/ 	.string	"-arch sm_100 -m 64 "



//--------------------- .note.nv.cuinfo           --------------------------
	.section	.note.nv.cuinfo,"",@"SHT_NOTE"
	.sectionflags	@"SHF_NOTE_NV_CUINFO"
        /*0018*/ 	.short	0x0002
        /*001a*/ 	.short	0x0064
        /*001c*/ 	.short	0x0082
	.zero		2


//--------------------- .nv.info                  --------------------------
	.section	.nv.info,"",@"SHT_CUDA_INFO"
	.align	4


	//----- nvinfo : EIATTR_REGCOUNT
	.align		4
        /*0000*/ 	.byte	0x04, 0x2f
        /*0002*/ 	.short	(.L_1 - .L_0)
	.align		4
.L_0:
        /*0004*/ 	.word	index@(_Z14calculateAreasidiPd)
        /*0008*/ 	.word	0x00000012


	//----- nvinfo : EIATTR_FRAME_SIZE
	.align		4
.L_1:
        /*000c*/ 	.byte	0x04, 0x11
        /*000e*/ 	.short	(.L_3 - .L_2)
	.align		4
.L_2:
        /*0010*/ 	.word	index@($__internal_0_$__cuda_sm20_dsqrt_rn_f64_mediumpath_v1)
        /*0014*/ 	.word	0x00000000


	//----- nvinfo : EIATTR_FRAME_SIZE
	.align		4
.L_3:
        /*0018*/ 	.byte	0x04, 0x11
        /*001a*/ 	.short	(.L_5 - .L_4)
	.align		4
.L_4:
        /*001c*/ 	.word	index@(_Z14calculateAreasidiPd)
        /*0020*/ 	.word	0x00000000


	//----- nvinfo : EIATTR_MIN_STACK_SIZE
	.align		4
.L_5:
        /*0024*/ 	.byte	0x04, 0x12
        /*0026*/ 	.short	(.L_7 - .L_6)
	.align		4
.L_6:
        /*0028*/ 	.word	index@(_Z14calculateAreasidiPd)
        /*002c*/ 	.word	0x00000000
.L_7:


//--------------------- .nv.compat                --------------------------
	.section	.nv.compat,"",@"SHT_CUDA_COMPAT_INFO"
	.align	4
        /*0000*/ 	.byte	0x02, 0x09, 0x00, 0x00, 0x02, 0x02, 0x01, 0x00, 0x02, 0x05, 0x05, 0x00, 0x03, 0x07, 0x01, 0x01
        /*0010*/ 	.byte	0x02, 0x03, 0x00, 0x00, 0x02, 0x06, 0x01, 0x00, 0x04, 0x0b, 0x08, 0x00, 0x01, 0x00, 0x00, 0x00
        /*0020*/ 	.byte	0x00, 0x00, 0x00, 0x00


//--------------------- .nv.info._Z14calculateAreasidiPd --------------------------
	.section	.nv.info._Z14calculateAreasidiPd,"",@"SHT_CUDA_INFO"
	.sectionflags	@""
	.align	4


	//----- nvinfo : EIATTR_CUDA_API_VERSION
	.align		4
        /*0000*/ 	.byte	0x04, 0x37
        /*0002*/ 	.short	(.L_9 - .L_8)
.L_8:
        /*0004*/ 	.word	0x00000082


	//----- nvinfo : EIATTR_KPARAM_INFO
	.align		4
.L_9:
        /*0008*/ 	.byte	0x04, 0x17
        /*000a*/ 	.short	(.L_11 - .L_10)
.L_10:
        /*000c*/ 	.word	0x00000000
        /*0010*/ 	.short	0x0003
        /*0012*/ 	.short	0x0018
        /*0014*/ 	.byte	0x00, 0xf5, 0x21, 0x00


	//----- nvinfo : EIATTR_KPARAM_INFO
	.align		4
.L_11:
        /*0018*/ 	.byte	0x04, 0x17
        /*001a*/ 	.short	(.L_13 - .L_12)
.L_12:
        /*001c*/ 	.word	0x00000000
        /*0020*/ 	.short	0x0002
        /*0022*/ 	.short	0x0010
        /*0024*/ 	.byte	0x00, 0xf0, 0x11, 0x00


	//----- nvinfo : EIATTR_KPARAM_INFO
	.align		4
.L_13:
        /*0028*/ 	.byte	0x04, 0x17
        /*002a*/ 	.short	(.L_15 - .L_14)
.L_14:
        /*002c*/ 	.word	0x00000000
        /*0030*/ 	.short	0x0001
        /*0032*/ 	.short	0x0008
        /*0034*/ 	.byte	0x00, 0xf0, 0x21, 0x00


	//----- nvinfo : EIATTR_KPARAM_INFO
	.align		4
.L_15:
        /*0038*/ 	.byte	0x04, 0x17
        /*003a*/ 	.short	(.L_17 - .L_16)
.L_16:
        /*003c*/ 	.word	0x00000000
        /*0040*/ 	.short	0x0000
        /*0042*/ 	.short	0x0000
        /*0044*/ 	.byte	0x00, 0xf0, 0x11, 0x00


	//----- nvinfo : EIATTR_SPARSE_MMA_MASK
	.align		4
.L_17:
        /*0048*/ 	.byte	0x03, 0x50
        /*004a*/ 	.short	0x0000


	//----- nvinfo : EIATTR_MAXREG_COUNT
	.align		4
        /*004c*/ 	.byte	0x03, 0x1b
        /*004e*/ 	.short	0x00ff


	//----- nvinfo : EIATTR_MERCURY_ISA_VERSION
	.align		4
        /*0050*/ 	.byte	0x03, 0x5f
        /*0052*/ 	.short	0x0101


	//----- nvinfo : EIATTR_VRC_CTA_INIT_COUNT
	.align		4
        /*0054*/ 	.byte	0x02, 0x4a
	.zero		1
	.zero		1


	//----- nvinfo : EIATTR_EXIT_INSTR_OFFSETS
	.align		4
        /*0058*/ 	.byte	0x04, 0x1c
        /*005a*/ 	.short	(.L_19 - .L_18)


	//   ....[0]....
.L_18:
        /*005c*/ 	.word	0x00000060


	//   ....[1]....
        /*0060*/ 	.word	0x000002a0


	//----- nvinfo : EIATTR_CRS_STACK_SIZE
	.align		4
.L_19:
        /*0064*/ 	.byte	0x04, 0x1e
        /*0066*/ 	.short	(.L_21 - .L_20)
.L_20:
        /*0068*/ 	.word	0x00000000


	//----- nvinfo : EIATTR_CBANK_PARAM_SIZE
	.align		4
.L_21:
        /*006c*/ 	.byte	0x03, 0x19
        /*006e*/ 	.short	0x0020


	//----- nvinfo : EIATTR_PARAM_CBANK
	.align		4
        /*0070*/ 	.byte	0x04, 0x0a
        /*0072*/ 	.short	(.L_23 - .L_22)
	.align		4
.L_22:
        /*0074*/ 	.word	index@(.nv.constant0._Z14calculateAreasidiPd)
        /*0078*/ 	.short	0x0380
        /*007a*/ 	.short	0x0020


	//----- nvinfo : EIATTR_SW_WAR
	.align		4
.L_23:
        /*007c*/ 	.byte	0x04, 0x36
        /*007e*/ 	.short	(.L_25 - .L_24)
.L_24:
        /*0080*/ 	.word	0x00000008
.L_25:


//--------------------- .nv.callgraph             --------------------------
	.section	.nv.callgraph,"",@"SHT_CUDA_CALLGRAPH"
	.align	4
	.sectionentsize	8
	.align		4
        /*0000*/ 	.word	0x00000000
	.align		4
        /*0004*/ 	.word	0xffffffff
	.align		4
        /*0008*/ 	.word	0x00000000
	.align		4
        /*000c*/ 	.word	0xfffffffe
	.align		4
        /*0010*/ 	.word	0x00000000
	.align		4
        /*0014*/ 	.word	0xfffffffd
	.align		4
        /*0018*/ 	.word	0x00000000
	.align		4
        /*001c*/ 	.word	0xfffffffc


//--------------------- .text._Z14calculateAreasidiPd --------------------------
	.section	.text._Z14calculateAreasidiPd,"ax",@progbits
	.align	128
        .global         _Z14calculateAreasidiPd
        .type           _Z14calculateAreasidiPd,@function
        .size           _Z14calculateAreasidiPd,(.L_x_7 - _Z14calculateAreasidiPd)
        .other          _Z14calculateAreasidiPd,@"STO_CUDA_ENTRY STV_DEFAULT"
_Z14calculateAreasidiPd:
.text._Z14calculateAreasidiPd:
[----:B------:R-:W-:Y:S01]  /*0000*/  LDC R1, c[0x0][0x37c] ;  /* 0x0000df00ff017b82 */ /* 0x000fe20000000800 */
[----:B------:R-:W0:Y:S01]  /*0010*/  S2R R0, SR_TID.X ;  /* 0x0000000000007919 */ /* 0x000e220000002100 */
[----:B------:R-:W0:Y:S01]  /*0020*/  LDCU UR4, c[0x0][0x390] ;  /* 0x00007200ff0477ac */ /* 0x000e220008000800 */
[----:B------:R-:W1:Y:S01]  /*0030*/  LDCU UR5, c[0x0][0x380] ;  /* 0x00007000ff0577ac */ /* 0x000e620008000800 */
[----:B0-----:R-:W-:-:S05]  /*0040*/  VIADD R0, R0, UR4 ;  /* 0x0000000400007c36 */ /* 0x001fca0008000000 */
[----:B-1----:R-:W-:-:S13]  /*0050*/  ISETP.GE.AND P0, PT, R0, UR5, PT ;  /* 0x0000000500007c0c */ /* 0x002fda000bf06270 */
[----:B------:R-:W-:Y:S05]  /*0060*/  @P0 EXIT ;  /* 0x000000000000094d */ /* 0x000fea0003800000 */
[----:B------:R-:W0:Y:S01]  /*0070*/  LDCU.64 UR4, c[0x0][0x388] ;  /* 0x00007100ff0477ac */ /* 0x000e220008000a00 */
[----:B------:R-:W0:Y:S01]  /*0080*/  I2F.F64 R2, R0 ;  /* 0x0000000000027312 */ /* 0x000e220000201c00 */
[----:B------:R-:W-:Y:S01]  /*0090*/  IMAD.MOV.U32 R8, RZ, RZ, 0x0 ;  /* 0x00000000ff087424 */ /* 0x000fe200078e00ff */
[----:B------:R-:W-:Y:S01]  /*00a0*/  MOV R9, 0x3fd80000 ;  /* 0x3fd8000000097802 */ /* 0x000fe20000000f00 */
[----:B------:R-:W-:Y:S01]  /*00b0*/  BSSY.RECONVERGENT B0, `(.L_x_0) ;  /* 0x0000017000007945 */ /* 0x000fe20003800200 */
[----:B0-----:R-:W-:Y:S01]  /*00c0*/  DMUL R2, R2, UR4 ;  /* 0x0000000402027c28 */ /* 0x001fe20008000000 */
[----:B------:R-:W0:Y:S07]  /*00d0*/  LDCU.64 UR4, c[0x0][0x358] ;  /* 0x00006b00ff0477ac */ /* 0x000e2e0008000a00 */
[----:B------:R-:W-:-:S06]  /*00e0*/  DFMA R4, -R2, R2, 1 ;  /* 0x3ff000000204742b */ /* 0x000fcc0000000102 */
[----:B------:R-:W1:Y:S02]  /*00f0*/  MUFU.RSQ64H R7, R5 ;  /* 0x0000000500077308 */ /* 0x000e640000001c00 */
[----:B------:R-:W-:Y:S02]  /*0100*/  DSETP.GEU.AND P0, PT, R4, 2.2204460492503130808e-16, PT ;  /* 0x3cb000000400742a */ /* 0x000fe40003f0e000 */
[----:B------:R-:W-:-:S05]  /*0110*/  VIADD R6, R5, 0xfcb00000 ;  /* 0xfcb0000005067836 */ /* 0x000fca0000000000 */
[----:B------:R-:W-:Y:S01]  /*0120*/  ISETP.GE.U32.AND P1, PT, R6, 0x7ca00000, PT ;  /* 0x7ca000000600780c */ /* 0x000fe20003f26070 */
[----:B-1----:R-:W-:-:S08]  /*0130*/  DMUL R2, R6, R6 ;  /* 0x0000000606027228 */ /* 0x002fd00000000000 */
[----:B------:R-:W-:-:S08]  /*0140*/  DFMA R2, R4, -R2, 1 ;  /* 0x3ff000000402742b */ /* 0x000fd00000000802 */
[----:B------:R-:W-:Y:S02]  /*0150*/  DFMA R8, R2, R8, 0.5 ;  /* 0x3fe000000208742b */ /* 0x000fe40000000008 */
[----:B------:R-:W-:-:S08]  /*0160*/  DMUL R2, R6, R2 ;  /* 0x0000000206027228 */ /* 0x000fd00000000000 */
[----:B------:R-:W-:-:S08]  /*0170*/  DFMA R8, R8, R2, R6 ;  /* 0x000000020808722b */ /* 0x000fd00000000006 */
[----:B------:R-:W-:Y:S02]  /*0180*/  DMUL R10, R4, R8 ;  /* 0x00000008040a7228 */ /* 0x000fe40000000000 */
[----:B------:R-:W-:Y:S02]  /*0190*/  VIADD R15, R9, 0xfff00000 ;  /* 0xfff00000090f7836 */ /* 0x000fe40000000000 */
[----:B------:R-:W-:-:S04]  /*01a0*/  IMAD.MOV.U32 R14, RZ, RZ, R8 ;  /* 0x000000ffff0e7224 */ /* 0x000fc800078e0008 */
[----:B------:R-:W-:-:S08]  /*01b0*/  DFMA R12, R10, -R10, R4 ;  /* 0x8000000a0a0c722b */ /* 0x000fd00000000004 */
[----:B------:R-:W-:Y:S01]  /*01c0*/  DFMA R2, R12, R14, R10 ;  /* 0x0000000e0c02722b */ /* 0x000fe2000000000a */
[----:B0-----:R-:W-:Y:S10]  /*01d0*/  @!P1 BRA `(.L_x_1) ;  /* 0x0000000000109947 */ /* 0x001ff40003800000 */
[----:B------:R-:W-:-:S07]  /*01e0*/  MOV R2, 0x200 ;  /* 0x0000020000027802 */ /* 0x000fce0000000f00 */
[----:B------:R-:W-:Y:S05]  /*01f0*/  CALL.REL.NOINC `($__internal_0_$__cuda_sm20_dsqrt_rn_f64_mediumpath_v1) ;  /* 0x00000000002c7944 */ /* 0x000fea0003c00000 */
[----:B------:R-:W-:Y:S01]  /*0200*/  IMAD.MOV.U32 R2, RZ, RZ, R6 ;  /* 0x000000ffff027224 */ /* 0x000fe200078e0006 */
[----:B------:R-:W-:-:S07]  /*0210*/  MOV R3, R7 ;  /* 0x0000000700037202 */ /* 0x000fce0000000f00 */
.L_x_1:
[----:B------:R-:W-:Y:S05]  /*0220*/  BSYNC.RECONVERGENT B0 ;  /* 0x0000000000007941 */ /* 0x000fea0003800200 */
.L_x_0:
[----:B------:R-:W0:Y:S01]  /*0230*/  LDC.64 R4, c[0x0][0x398] ;  /* 0x0000e600ff047b82 */ /* 0x000e220000000a00 */
[----:B------:R-:W1:Y:S01]  /*0240*/  LDCU.64 UR6, c[0x0][0x388] ;  /* 0x00007100ff0677ac */ /* 0x000e620008000a00 */
[----:B------:R-:W-:Y:S02]  /*0250*/  FSEL R2, R2, RZ, P0 ;  /* 0x000000ff02027208 */ /* 0x000fe40000000000 */
[----:B------:R-:W-:-:S06]  /*0260*/  FSEL R3, R3, RZ, P0 ;  /* 0x000000ff03037208 */ /* 0x000fcc0000000000 */
[----:B-1----:R-:W-:Y:S01]  /*0270*/  DMUL R2, R2, UR6 ;  /* 0x0000000602027c28 */ /* 0x002fe20008000000 */
[----:B0-----:R-:W-:-:S06]  /*0280*/  IMAD.WIDE R4, R0, 0x8, R4 ;  /* 0x0000000800047825 */ /* 0x001fcc00078e0204 */
[----:B------:R-:W-:Y:S01]  /*0290*/  STG.E.64 desc[UR4][R4.64], R2 ;  /* 0x0000000204007986 */ /* 0x000fe2000c101b04 */
[----:B------:R-:W-:Y:S05]  /*02a0*/  EXIT ;  /* 0x000000000000794d */ /* 0x000fea0003800000 */
        .weak           $__internal_0_$__cuda_sm20_dsqrt_rn_f64_mediumpath_v1
        .type           $__internal_0_$__cuda_sm20_dsqrt_rn_f64_mediumpath_v1,@function
        .size           $__internal_0_$__cuda_sm20_dsqrt_rn_f64_mediumpath_v1,(.L_x_7 - $__internal_0_$__cuda_sm20_dsqrt_rn_f64_mediumpath_v1)
$__internal_0_$__cuda_sm20_dsqrt_rn_f64_mediumpath_v1:
[----:B------:R-:W-:Y:S01]  /*02b0*/  ISETP.GE.U32.AND P1, PT, R6, -0x3400000, PT ;  /* 0xfcc000000600780c */ /* 0x000fe20003f26070 */
[----:B------:R-:W-:Y:S01]  /*02c0*/  BSSY.RECONVERGENT B1, `(.L_x_2) ;  /* 0x0000024000017945 */ /* 0x000fe20003800200 */
[----:B------:R-:W-:-:S11]  /*02d0*/  IMAD.MOV.U32 R9, RZ, RZ, R15 ;  /* 0x000000ffff097224 */ /* 0x000fd600078e000f */
[----:B------:R-:W-:Y:S05]  /*02e0*/  @!P1 BRA `(.L_x_3) ;  /* 0x0000000000209947 */ /* 0x000fea0003800000 */
[----:B------:R-:W-:-:S10]  /*02f0*/  DFMA.RM R8, R12, R8, R10 ;  /* 0x000000080c08722b */ /* 0x000fd4000000400a */
[----:B------:R-:W-:-:S05]  /*0300*/  IADD3 R6, P1, PT, R8, 0x1, RZ ;  /* 0x0000000108067810 */ /* 0x000fca0007f3e0ff */
[----:B------:R-:W-:-:S06]  /*0310*/  IMAD.X R7, RZ, RZ, R9, P1 ;  /* 0x000000ffff077224 */ /* 0x000fcc00008e0609 */
[----:B------:R-:W-:-:S08]  /*0320*/  DFMA.RP R4, -R8, R6, R4 ;  /* 0x000000060804722b */ /* 0x000fd00000008104 */
[----:B------:R-:W-:-:S06]  /*0330*/  DSETP.GT.AND P1, PT, R4, RZ, PT ;  /* 0x000000ff0400722a */ /* 0x000fcc0003f24000 */
[----:B------:R-:W-:Y:S02]  /*0340*/  FSEL R6, R6, R8, P1 ;  /* 0x0000000806067208 */ /* 0x000fe40000800000 */
[----:B------:R-:W-:Y:S01]  /*0350*/  FSEL R7, R7, R9, P1 ;  /* 0x0000000907077208 */ /* 0x000fe20000800000 */
[----:B------:R-:W-:Y:S06]  /*0360*/  BRA `(.L_x_4) ;  /* 0x0000000000647947 */ /* 0x000fec0003800000 */
.L_x_3:
[----:B------:R-:W-:-:S14]  /*0370*/  DSETP.NE.AND P1, PT, R4, RZ, PT ;  /* 0x000000ff0400722a */ /* 0x000fdc0003f25000 */
[----:B------:R-:W-:Y:S05]  /*0380*/  @!P1 BRA `(.L_x_5) ;  /* 0x0000000000589947 */ /* 0x000fea0003800000 */
[----:B------:R-:W-:-:S13]  /*0390*/  ISETP.GE.AND P1, PT, R5, RZ, PT ;  /* 0x000000ff0500720c */ /* 0x000fda0003f26270 */
[----:B------:R-:W-:Y:S01]  /*03a0*/  @!P1 MOV R6, 0x0 ;  /* 0x0000000000069802 */ /* 0x000fe20000000f00 */
[----:B------:R-:W-:Y:S01]  /*03b0*/  @!P1 IMAD.MOV.U32 R7, RZ, RZ, -0x80000 ;  /* 0xfff80000ff079424 */ /* 0x000fe200078e00ff */
[----:B------:R-:W-:Y:S06]  /*03c0*/  @!P1 BRA `(.L_x_4) ;  /* 0x00000000004c9947 */ /* 0x000fec0003800000 */
[----:B------:R-:W-:-:S13]  /*03d0*/  ISETP.GT.AND P1, PT, R5, 0x7fefffff, PT ;  /* 0x7fefffff0500780c */ /* 0x000fda0003f24270 */
[----:B------:R-:W-:Y:S05]  /*03e0*/  @P1 BRA `(.L_x_5) ;  /* 0x0000000000401947 */ /* 0x000fea0003800000 */
[----:B------:R-:W-:Y:S01]  /*03f0*/  DMUL R4, R4, 8.11296384146066816958e+31 ;  /* 0x4690000004047828 */ /* 0x000fe20000000000 */
[----:B------:R-:W-:Y:S01]  /*0400*/  IMAD.MOV.U32 R6, RZ, RZ, RZ ;  /* 0x000000ffff067224 */ /* 0x000fe200078e00ff */
[----:B------:R-:W-:Y:S01]  /*0410*/  MOV R10, 0x0 ;  /* 0x00000000000a7802 */ /* 0x000fe20000000f00 */
[----:B------:R-:W-:-:S03]  /*0420*/  IMAD.MOV.U32 R11, RZ, RZ, 0x3fd80000 ;  /* 0x3fd80000ff0b7424 */ /* 0x000fc600078e00ff */
[----:B------:R-:W0:Y:S02]  /*0430*/  MUFU.RSQ64H R7, R5 ;  /* 0x0000000500077308 */ /* 0x000e240000001c00 */
[----:B0-----:R-:W-:-:S08]  /*0440*/  DMUL R8, R6, R6 ;  /* 0x0000000606087228 */ /* 0x001fd00000000000 */
[----:B------:R-:W-:-:S08]  /*0450*/  DFMA R8, R4, -R8, 1 ;  /* 0x3ff000000408742b */ /* 0x000fd00000000808 */
[----:B------:R-:W-:Y:S02]  /*0460*/  DFMA R10, R8, R10, 0.5 ;  /* 0x3fe00000080a742b */ /* 0x000fe4000000000a */
[----:B------:R-:W-:-:S08]  /*0470*/  DMUL R8, R6, R8 ;  /* 0x0000000806087228 */ /* 0x000fd00000000000 */
[----:B------:R-:W-:-:S08]  /*0480*/  DFMA R8, R10, R8, R6 ;  /* 0x000000080a08722b */ /* 0x000fd00000000006 */
[----:B------:R-:W-:Y:S02]  /*0490*/  DMUL R6, R4, R8 ;  /* 0x0000000804067228 */ /* 0x000fe40000000000 */
[----:B------:R-:W-:-:S06]  /*04a0*/  VIADD R9, R9, 0xfff00000 ;  /* 0xfff0000009097836 */ /* 0x000fcc0000000000 */
[----:B------:R-:W-:-:S08]  /*04b0*/  DFMA R10, R6, -R6, R4 ;  /* 0x80000006060a722b */ /* 0x000fd00000000004 */
[----:B------:R-:W-:-:S10]  /*04c0*/  DFMA R6, R8, R10, R6 ;  /* 0x0000000a0806722b */ /* 0x000fd40000000006 */
[----:B------:R-:W-:Y:S01]  /*04d0*/  IADD3 R7, PT, PT, R7, -0x3500000, RZ ;  /* 0xfcb0000007077810 */ /* 0x000fe20007ffe0ff */
[----:B------:R-:W-:Y:S06]  /*04e0*/  BRA `(.L_x_4) ;  /* 0x0000000000047947 */ /* 0x000fec0003800000 */
.L_x_5:
[----:B------:R-:W-:-:S11]  /*04f0*/  DADD R6, R4, R4 ;  /* 0x0000000004067229 */ /* 0x000fd60000000004 */
.L_x_4:
[----:B------:R-:W-:Y:S05]  /*0500*/  BSYNC.RECONVERGENT B1 ;  /* 0x0000000000017941 */ /* 0x000fea0003800200 */
.L_x_2:
[----:B------:R-:W-:-:S04]  /*0510*/  IMAD.MOV.U32 R3, RZ, RZ, 0x0 ;  /* 0x00000000ff037424 */ /* 0x000fc800078e00ff */
[----:B------:R-:W-:Y:S05]  /*0520*/  RET.REL.NODEC R2 `(_Z14calculateAreasidiPd) ;  /* 0xfffffff802b47950 */ /* 0x000fea0003c3ffff */
.L_x_6:
[----:B------:R-:W-:-:S00]  /*0530*/  BRA `(.L_x_6) ;  /* 0xfffffffc00fc7947 */ /* 0x000fc0000383ffff */
[----:B------:R-:W-:-:S00]  /*0540*/  NOP ;  /* 0x0000000000007918 */ /* 0x000fc00000000000 */
        /* <DEDUP_REMOVED lines=11> */
.L_x_7:


//--------------------- .nv.shared.reserved.0     --------------------------
	.section	.nv.shared.reserved.0,"aw",@nobits
	.weak		__nv_reservedSMEM_offset_0_alias
	.size		__nv_reservedSMEM_offset_0_alias, 0, 64
	.other		__nv_reservedSMEM_offset_0_alias,@"STO_CUDA_RESERVED_SHARED STV_DEFAULT"
__nv_reservedSMEM_offset_0_alias:
	.zero		0
	.zero		64


//--------------------- .nv.constant0._Z14calculateAreasidiPd --------------------------
	.section	.nv.constant0._Z14calculateAreasidiPd,"a",@progbits
	.sectionflags	@""
	.align	4
.nv.constant0._Z14calculateAreasidiPd:
	.zero		928


//--------------------- SYMBOLS --------------------------

	.type		.nv.reservedSmem.offset0,@object
	.size		.nv.reservedSmem.offset0,0x4
